	.headerflags	@"EF_CUDA_TEXMODE_UNIFIED EF_CUDA_64BIT_ADDRESS EF_CUDA_ACCELERATORS EF_CUDA_SM90 EF_CUDA_VIRTUAL_SM(EF_CUDA_SM90)"
	.elftype	@"ET_EXEC"


//--------------------- .nv.info                  --------------------------
	.section	.nv.info,"",@"SHT_CUDA_INFO"
	.align	4


	//----- nvinfo : EIATTR_REGCOUNT
	.align		4
        /*0000*/ 	.byte	0x04, 0x2f
        /*0002*/ 	.short	(.L_3 - .L_2)
	.align		4
.L_2:
        /*0004*/ 	.word	index@(triton_poi_fused__native_batch_norm_legit_no_training_add_relu_24)
        /*0008*/ 	.word	0x00000020


	//----- nvinfo : EIATTR_MIN_STACK_SIZE
	.align		4
.L_3:
        /*000c*/ 	.byte	0x04, 0x12
        /*000e*/ 	.short	(.L_5 - .L_4)
	.align		4
.L_4:
        /*0010*/ 	.word	index@(triton_poi_fused__native_batch_norm_legit_no_training_add_relu_24)
        /*0014*/ 	.word	0x00000000


	//----- nvinfo : EIATTR_FRAME_SIZE
	.align		4
.L_5:
        /*0018*/ 	.byte	0x04, 0x11
        /*001a*/ 	.short	(.L_7 - .L_6)
	.align		4
.L_6:
        /*001c*/ 	.word	index@(triton_poi_fused__native_batch_norm_legit_no_training_add_relu_24)
        /*0020*/ 	.word	0x00000000


	//----- nvinfo : EIATTR_MIN_STACK_SIZE
	.align		4
.L_7:
        /*0024*/ 	.byte	0x04, 0x12
        /*0026*/ 	.short	(.L_9 - .L_8)
	.align		4
.L_8:
        /*0028*/ 	.word	index@(triton_poi_fused__native_batch_norm_legit_no_training_add_relu_24)
        /*002c*/ 	.word	0x00000000
.L_9:


//--------------------- .nv.info.triton_poi_fused__native_batch_norm_legit_no_training_add_relu_24 --------------------------
	.section	.nv.info.triton_poi_fused__native_batch_norm_legit_no_training_add_relu_24,"",@"SHT_CUDA_INFO"
	.sectionflags	@""
	.align	4


	//----- nvinfo : EIATTR_CUDA_API_VERSION
	.align		4
        /*0000*/ 	.byte	0x04, 0x37
        /*0002*/ 	.short	(.L_11 - .L_10)
.L_10:
        /*0004*/ 	.word	0x0000007c


	//----- nvinfo : EIATTR_KPARAM_INFO
	.align		4
.L_11:
        /*0008*/ 	.byte	0x04, 0x17
        /*000a*/ 	.short	(.L_13 - .L_12)
.L_12:
        /*000c*/ 	.word	0x00000000
        /*0010*/ 	.short	0x000b
        /*0012*/ 	.short	0x0058
        /*0014*/ 	.byte	0x00, 0xf0, 0x11, 0x00


	//----- nvinfo : EIATTR_KPARAM_INFO
	.align		4
.L_13:
        /*0018*/ 	.byte	0x04, 0x17
        /*001a*/ 	.short	(.L_15 - .L_14)
.L_14:
        /*001c*/ 	.word	0x00000000
        /*0020*/ 	.short	0x000a
        /*0022*/ 	.short	0x0050
        /*0024*/ 	.byte	0x00, 0xf4, 0x21, 0x00


	//----- nvinfo : EIATTR_KPARAM_INFO
	.align		4
.L_15:
        /*0028*/ 	.byte	0x04, 0x17
        /*002a*/ 	.short	(.L_17 - .L_16)
.L_16:
        /*002c*/ 	.word	0x00000000
        /*0030*/ 	.short	0x0009
        /*0032*/ 	.short	0x0048
        /*0034*/ 	.byte	0x00, 0xf4, 0x21, 0x00


	//----- nvinfo : EIATTR_KPARAM_INFO
	.align		4
.L_17:
        /*0038*/ 	.byte	0x04, 0x17
        /*003a*/ 	.short	(.L_19 - .L_18)
.L_18:
        /*003c*/ 	.word	0x00000000
        /*0040*/ 	.short	0x0008
        /*0042*/ 	.short	0x0040
        /*0044*/ 	.byte	0x00, 0xf4, 0x21, 0x00


	//----- nvinfo : EIATTR_KPARAM_INFO
	.align		4
.L_19:
        /*0048*/ 	.byte	0x04, 0x17
        /*004a*/ 	.short	(.L_21 - .L_20)
.L_20:
        /*004c*/ 	.word	0x00000000
        /*0050*/ 	.short	0x0007
        /*0052*/ 	.short	0x0038
        /*0054*/ 	.byte	0x00, 0xf4, 0x21, 0x00


	//----- nvinfo : EIATTR_KPARAM_INFO
	.align		4
.L_21:
        /*0058*/ 	.byte	0x04, 0x17
        /*005a*/ 	.short	(.L_23 - .L_22)
.L_22:
        /*005c*/ 	.word	0x00000000
        /*0060*/ 	.short	0x0006
        /*0062*/ 	.short	0x0030
        /*0064*/ 	.byte	0x00, 0xf4, 0x21, 0x00


	//----- nvinfo : EIATTR_KPARAM_INFO
	.align		4
.L_23:
        /*0068*/ 	.byte	0x04, 0x17
        /*006a*/ 	.short	(.L_25 - .L_24)
.L_24:
        /*006c*/ 	.word	0x00000000
        /*0070*/ 	.short	0x0005
        /*0072*/ 	.short	0x0028
        /*0074*/ 	.byte	0x00, 0xf4, 0x21, 0x00


	//----- nvinfo : EIATTR_KPARAM_INFO
	.align		4
.L_25:
        /*0078*/ 	.byte	0x04, 0x17
        /*007a*/ 	.short	(.L_27 - .L_26)
.L_26:
        /*007c*/ 	.word	0x00000000
        /*0080*/ 	.short	0x0004
        /*0082*/ 	.short	0x0020
        /*0084*/ 	.byte	0x00, 0xf4, 0x21, 0x00


	//----- nvinfo : EIATTR_KPARAM_INFO
	.align		4
.L_27:
        /*0088*/ 	.byte	0x04, 0x17
        /*008a*/ 	.short	(.L_29 - .L_28)
.L_28:
        /*008c*/ 	.word	0x00000000
        /*0090*/ 	.short	0x0003
        /*0092*/ 	.short	0x0018
        /*0094*/ 	.byte	0x00, 0xf4, 0x21, 0x00


	//----- nvinfo : EIATTR_KPARAM_INFO
	.align		4
.L_29:
        /*0098*/ 	.byte	0x04, 0x17
        /*009a*/ 	.short	(.L_31 - .L_30)
.L_30:
        /*009c*/ 	.word	0x00000000
        /*00a0*/ 	.short	0x0002
        /*00a2*/ 	.short	0x0010
        /*00a4*/ 	.byte	0x00, 0xf4, 0x21, 0x00


	//----- nvinfo : EIATTR_KPARAM_INFO
	.align		4
.L_31:
        /*00a8*/ 	.byte	0x04, 0x17
        /*00aa*/ 	.short	(.L_33 - .L_32)
.L_32:
        /*00ac*/ 	.word	0x00000000
        /*00b0*/ 	.short	0x0001
        /*00b2*/ 	.short	0x0008
        /*00b4*/ 	.byte	0x00, 0xf4, 0x21, 0x00


	//----- nvinfo : EIATTR_KPARAM_INFO
	.align		4
.L_33:
        /*00b8*/ 	.byte	0x04, 0x17
        /*00ba*/ 	.short	(.L_35 - .L_34)
.L_34:
        /*00bc*/ 	.word	0x00000000
        /*00c0*/ 	.short	0x0000
        /*00c2*/ 	.short	0x0000
        /*00c4*/ 	.byte	0x00, 0xf4, 0x21, 0x00


	//----- nvinfo : EIATTR_SPARSE_MMA_MASK
	.align		4
.L_35:
        /*00c8*/ 	.byte	0x03, 0x50
        /*00ca*/ 	.short	0x0000


	//----- nvinfo : EIATTR_MAXREG_COUNT
	.align		4
        /*00cc*/ 	.byte	0x03, 0x1b
        /*00ce*/ 	.short	0x00ff


	//----- nvinfo : EIATTR_EXIT_INSTR_OFFSETS
	.align		4
        /*00d0*/ 	.byte	0x04, 0x1c
        /*00d2*/ 	.short	(.L_37 - .L_36)


	//   ....[0]....
.L_36:
        /*00d4*/ 	.word	0x00000680


	//----- nvinfo : EIATTR_REQNTID
	.align		4
.L_37:
        /*00d8*/ 	.byte	0x04, 0x10
        /*00da*/ 	.short	(.L_39 - .L_38)
.L_38:
        /*00dc*/ 	.word	0x00000100
        /*00e0*/ 	.word	0x00000001
        /*00e4*/ 	.word	0x00000001


	//----- nvinfo : EIATTR_CBANK_PARAM_SIZE
	.align		4
.L_39:
        /*00e8*/ 	.byte	0x03, 0x19
        /*00ea*/ 	.short	0x005c


	//----- nvinfo : EIATTR_PARAM_CBANK
	.align		4
        /*00ec*/ 	.byte	0x04, 0x0a
        /*00ee*/ 	.short	(.L_41 - .L_40)
	.align		4
.L_40:
        /*00f0*/ 	.word	index@(.nv.constant0.triton_poi_fused__native_batch_norm_legit_no_training_add_relu_24)
        /*00f4*/ 	.short	0x0210
        /*00f6*/ 	.short	0x005c


	//----- nvinfo : EIATTR_SW_WAR
	.align		4
.L_41:
        /*00f8*/ 	.byte	0x04, 0x36
        /*00fa*/ 	.short	(.L_43 - .L_42)
.L_42:
        /*00fc*/ 	.word	0x00000008
.L_43:


//--------------------- .nv.callgraph             --------------------------
	.section	.nv.callgraph,"",@"SHT_CUDA_CALLGRAPH"
	.align	4
	.sectionentsize	8
	.align		4
        /*0000*/ 	.word	0x00000000
	.align		4
        /*0004*/ 	.word	0xffffffff
	.align		4
        /*0008*/ 	.word	0x00000000
	.align		4
        /*000c*/ 	.word	0xfffffffe
	.align		4
        /*0010*/ 	.word	0x00000000
	.align		4
        /*0014*/ 	.word	0xfffffffd
	.align		4
        /*0018*/ 	.word	0x00000000
	.align		4
        /*001c*/ 	.word	0xfffffffc


//--------------------- .nv.constant4             --------------------------
	.section	.nv.constant4,"a",@progbits
	.align	8
	.align		8
.nv.constant4:
        /*0000*/ 	.dword	_$_str
	.align		8
        /*0008*/ 	.dword	_$_str_$_2


//--------------------- .text.triton_poi_fused__native_batch_norm_legit_no_training_add_relu_24 --------------------------
	.section	.text.triton_poi_fused__native_batch_norm_legit_no_training_add_relu_24,"ax",@progbits
	.align	128
        .global         triton_poi_fused__native_batch_norm_legit_no_training_add_relu_24
        .type           triton_poi_fused__native_batch_norm_legit_no_training_add_relu_24,@function
        .size           triton_poi_fused__native_batch_norm_legit_no_training_add_relu_24,(.L_x_1 - triton_poi_fused__native_batch_norm_legit_no_training_add_relu_24)
        .other          triton_poi_fused__native_batch_norm_legit_no_training_add_relu_24,@"STO_CUDA_ENTRY STV_DEFAULT"
triton_poi_fused__native_batch_norm_legit_no_training_add_relu_24:
.text.triton_poi_fused__native_batch_norm_legit_no_training_add_relu_24:
[----:B------:R-:W-:Y:S01]  /*0000*/  LDC R1, c[0x0][0x28] ;  /* 0x00000a00ff017b82 */ /* 0x000fe20000000800 */
[----:B------:R-:W1:Y:S07]  /*0010*/  S2R R0, SR_TID.X ;  /* 0x0000000000007919 */ /* 0x000e6e0000002100 */
[----:B------:R-:W2:Y:S01]  /*0020*/  LDC.64 R6, c[0x0][0x228] ;  /* 0x00008a00ff067b82 */ /* 0x000ea20000000a00 */
[----:B------:R-:W-:Y:S01]  /*0030*/  ULDC.64 UR4, c[0x0][0x208] ;  /* 0x0000820000047ab9 */ /* 0x000fe20000000a00 */
[----:B------:R-:W3:Y:S06]  /*0040*/  S2R R5, SR_CTAID.X ;  /* 0x0000000000057919 */ /* 0x000eec0000002500 */
[----:B------:R-:W4:Y:S08]  /*0050*/  LDC.64 R12, c[0x0][0x218] ;  /* 0x00008600ff0c7b82 */ /* 0x000f300000000a00 */
[----:B------:R-:W5:Y:S08]  /*0060*/  LDC.64 R14, c[0x0][0x240] ;  /* 0x00009000ff0e7b82 */ /* 0x000f700000000a00 */
[----:B------:R-:W4:Y:S01]  /*0070*/  LDC.64 R16, c[0x0][0x220] ;  /* 0x00008800ff107b82 */ /* 0x000f220000000a00 */
[----:B-1----:R-:W-:-:S07]  /*0080*/  SHF.L.U32 R0, R0, 0x1, RZ ;  /* 0x0000000100007819 */ /* 0x002fce00000006ff */
[----:B------:R-:W1:Y:S01]  /*0090*/  LDC.64 R18, c[0x0][0x248] ;  /* 0x00009200ff127b82 */ /* 0x000e620000000a00 */
[----:B---3--:R-:W-:Y:S02]  /*00a0*/  SHF.R.S32.HI R3, RZ, 0x16, R5 ;  /* 0x00000016ff037819 */ /* 0x008fe40000011405 */
[----:B------:R-:W-:Y:S02]  /*00b0*/  LOP3.LUT R0, R0, 0x1fe, RZ, 0xc0, !PT ;  /* 0x000001fe00007812 */ /* 0x000fe400078ec0ff */
[----:B------:R-:W-:-:S03]  /*00c0*/  SGXT R3, R3, 0x1 ;  /* 0x000000010303781a */ /* 0x000fc60000000200 */
[----:B------:R-:W3:Y:S01]  /*00d0*/  LDC.64 R8, c[0x0][0x238] ;  /* 0x00008e00ff087b82 */ /* 0x000ee20000000a00 */
[----:B------:R-:W-:-:S04]  /*00e0*/  LEA R0, R5, R0, 0x9 ;  /* 0x0000000005007211 */ /* 0x000fc800078e48ff */
[----:B------:R-:W-:-:S03]  /*00f0*/  LEA.HI R4, R3, R0, RZ, 0x9 ;  /* 0x0000000003047211 */ /* 0x000fc600078f48ff */
[----:B------:R-:W1:Y:S01]  /*0100*/  LDC.64 R2, c[0x0][0x250] ;  /* 0x00009400ff027b82 */ /* 0x000e620000000a00 */
[----:B------:R-:W-:-:S04]  /*0110*/  LOP3.LUT R21, R4, 0xfffffe00, RZ, 0xc0, !PT ;  /* 0xfffffe0004157812 */ /* 0x000fc800078ec0ff */
[----:B------:R-:W-:-:S03]  /*0120*/  IADD3 R21, R0, -R21, RZ ;  /* 0x8000001500157210 */ /* 0x000fc60007ffe0ff */
[----:B------:R-:W3:Y:S02]  /*0130*/  LDC.64 R22, c[0x0][0x230] ;  /* 0x00008c00ff167b82 */ /* 0x000ee40000000a00 */
[----:B--2---:R-:W-:-:S06]  /*0140*/  IMAD.WIDE R6, R21, 0x4, R6 ;  /* 0x0000000415067825 */ /* 0x004fcc00078e0206 */
[----:B------:R-:W2:Y:S01]  /*0150*/  LDG.E.EL.64 R6, desc[UR4][R6.64] ;  /* 0x0000000406067981 */ /* 0x000ea2000c2e1b00 */
[----:B------:R-:W3:Y:S01]  /*0160*/  LDC.64 R10, c[0x0][0x258] ;  /* 0x00009600ff0a7b82 */ /* 0x000ee20000000a00 */
[----:B01----:R-:W-:-:S07]  /*0170*/  IMAD.WIDE R2, R21, 0x4, R2 ;  /* 0x0000000415027825 */ /* 0x003fce00078e0202 */
[----:B------:R-:W0:Y:S01]  /*0180*/  LDC.64 R4, c[0x0][0x260] ;  /* 0x00009800ff047b82 */ /* 0x000e220000000a00 */
[----:B------:R-:W2:Y:S01]  /*0190*/  LDG.E.EL.64 R2, desc[UR4][R2.64] ;  /* 0x0000000402027981 */ /* 0x000ea2000c2e1b00 */
[----:B----4-:R-:W-:-:S04]  /*01a0*/  IMAD.WIDE R12, R0, 0x4, R12 ;  /* 0x00000004000c7825 */ /* 0x010fc800078e020c */
[----:B-----5:R-:W-:Y:S02]  /*01b0*/  IMAD.WIDE R14, R0, 0x4, R14 ;  /* 0x00000004000e7825 */ /* 0x020fe400078e020e */
[----:B------:R-:W4:Y:S02]  /*01c0*/  LDG.E.64 R12, desc[UR4][R12.64] ;  /* 0x000000040c0c7981 */ /* 0x000f24000c1e1b00 */
[C---:B------:R-:W-:Y:S02]  /*01d0*/  IMAD.WIDE R16, R21.reuse, 0x4, R16 ;  /* 0x0000000415107825 */ /* 0x040fe400078e0210 */
[----:B------:R-:W5:Y:S02]  /*01e0*/  LDG.E.64 R14, desc[UR4][R14.64] ;  /* 0x000000040e0e7981 */ /* 0x000f64000c1e1b00 */
[C---:B------:R-:W-:Y:S02]  /*01f0*/  IMAD.WIDE R18, R21.reuse, 0x4, R18 ;  /* 0x0000000415127825 */ /* 0x040fe400078e0212 */
[----:B------:R-:W4:Y:S02]  /*0200*/  LDG.E.EL.64 R16, desc[UR4][R16.64] ;  /* 0x0000000410107981 */ /* 0x000f24000c2e1b00 */
[----:B---3--:R-:W-:-:S02]  /*0210*/  IMAD.WIDE R24, R21, 0x4, R8 ;  /* 0x0000000415187825 */ /* 0x008fc400078e0208 */
[----:B------:R-:W5:Y:S02]  /*0220*/  LDG.E.EL.64 R18, desc[UR4][R18.64] ;  /* 0x0000000412127981 */ /* 0x000f64000c2e1b00 */
[----:B------:R-:W-:-:S04]  /*0230*/  IMAD.WIDE R22, R21, 0x4, R22 ;  /* 0x0000000415167825 */ /* 0x000fc800078e0216 */
[C---:B------:R-:W-:Y:S02]  /*0240*/  IMAD.WIDE R10, R21.reuse, 0x4, R10 ;  /* 0x00000004150a7825 */ /* 0x040fe400078e020a */
[----:B------:R-:W3:Y:S02]  /*0250*/  LDG.E.EL.64 R22, desc[UR4][R22.64] ;  /* 0x0000000416167981 */ /* 0x000ee4000c2e1b00 */
[----:B0-----:R-:W-:Y:S02]  /*0260*/  IMAD.WIDE R8, R21, 0x4, R4 ;  /* 0x0000000415087825 */ /* 0x001fe400078e0204 */
[----:B------:R0:W3:Y:S04]  /*0270*/  LDG.E.EL.64 R4, desc[UR4][R24.64] ;  /* 0x0000000418047981 */ /* 0x0000e8000c2e1b00 */
[----:B------:R-:W3:Y:S04]  /*0280*/  LDG.E.EL.64 R10, desc[UR4][R10.64] ;  /* 0x000000040a0a7981 */ /* 0x000ee8000c2e1b00 */
[----:B------:R-:W3:Y:S01]  /*0290*/  LDG.E.EL.64 R8, desc[UR4][R8.64] ;  /* 0x0000000408087981 */ /* 0x000ee2000c2e1b00 */
[----:B--2---:R-:W-:Y:S01]  /*02a0*/  FADD R6, R6, 9.9999997473787516356e-06 ;  /* 0x3727c5ac06067421 */ /* 0x004fe20000000000 */
[----:B------:R-:W-:-:S05]  /*02b0*/  FADD R7, R7, 9.9999997473787516356e-06 ;  /* 0x3727c5ac07077421 */ /* 0x000fca0000000000 */
[----:B------:R-:W1:Y:S01]  /*02c0*/  MUFU.SQRT R6, R6 ;  /* 0x0000000600067308 */ /* 0x000e620000002000 */
[----:B------:R-:W-:Y:S01]  /*02d0*/  FADD R20, R2, 9.9999997473787516356e-06 ;  /* 0x3727c5ac02147421 */ /* 0x000fe20000000000 */
[----:B------:R-:W-:-:S06]  /*02e0*/  FADD R3, R3, 9.9999997473787516356e-06 ;  /* 0x3727c5ac03037421 */ /* 0x000fcc0000000000 */
[----:B------:R-:W2:Y:S08]  /*02f0*/  MUFU.SQRT R21, R7 ;  /* 0x0000000700157308 */ /* 0x000eb00000002000 */
[----:B------:R-:W4:Y:S01]  /*0300*/  MUFU.SQRT R26, R20 ;  /* 0x00000014001a7308 */ /* 0x000f220000002000 */
[----:B-1----:R-:W-:-:S07]  /*0310*/  FSETP.GT.AND P6, PT, R6, 8.50705917302346158658e+37, PT ;  /* 0x7e8000000600780b */ /* 0x002fce0003fc4000 */
[----:B0-----:R-:W0:Y:S01]  /*0320*/  MUFU.SQRT R25, R3 ;  /* 0x0000000300197308 */ /* 0x001e220000002000 */
[----:B------:R-:W-:Y:S01]  /*0330*/  HFMA2.MMA R2, -RZ, RZ, 1.625, 0 ;  /* 0x3e800000ff027435 */ /* 0x000fe200000001ff */
[----:B------:R-:W-:Y:S02]  /*0340*/  FSETP.GEU.AND P5, PT, R6, 1.175494350822287508e-38, PT ;  /* 0x008000000600780b */ /* 0x000fe40003fae000 */
[C---:B--2---:R-:W-:Y:S02]  /*0350*/  FSETP.GT.AND P4, PT, R21.reuse, 8.50705917302346158658e+37, PT ;  /* 0x7e8000001500780b */ /* 0x044fe40003f84000 */
[C---:B----4-:R-:W-:Y:S02]  /*0360*/  FSETP.GT.AND P3, PT, R26.reuse, 8.50705917302346158658e+37, PT ;  /* 0x7e8000001a00780b */ /* 0x050fe40003f64000 */
[----:B------:R-:W-:Y:S01]  /*0370*/  FSETP.GEU.AND P0, PT, R26, 1.175494350822287508e-38, PT ;  /* 0x008000001a00780b */ /* 0x000fe20003f0e000 */
[----:B------:R-:W-:Y:S01]  /*0380*/  @P6 FMUL R6, R6, 0.25 ;  /* 0x3e80000006066820 */ /* 0x000fe20000400000 */
[----:B------:R-:W-:-:S02]  /*0390*/  FSETP.GEU.AND P2, PT, R21, 1.175494350822287508e-38, PT ;  /* 0x008000001500780b */ /* 0x000fc40003f4e000 */
[C---:B0-----:R-:W-:Y:S02]  /*03a0*/  FSETP.GT.AND P1, PT, R25.reuse, 8.50705917302346158658e+37, PT ;  /* 0x7e8000001900780b */ /* 0x041fe40003f24000 */
[----:B------:R-:W-:Y:S02]  /*03b0*/  FSEL R3, R2, 1, P6 ;  /* 0x3f80000002037808 */ /* 0x000fe40003000000 */
[----:B------:R-:W-:Y:S01]  /*03c0*/  FSETP.GEU.AND P6, PT, R25, 1.175494350822287508e-38, PT ;  /* 0x008000001900780b */ /* 0x000fe20003fce000 */
[----:B------:R-:W-:Y:S02]  /*03d0*/  @!P5 FMUL R6, R6, 16777216 ;  /* 0x4b8000000606d820 */ /* 0x000fe40000400000 */
[----:B------:R-:W-:Y:S01]  /*03e0*/  @P3 FMUL R26, R26, 0.25 ;  /* 0x3e8000001a1a3820 */ /* 0x000fe20000400000 */
[----:B------:R-:W-:Y:S01]  /*03f0*/  @P4 FMUL R21, R21, 0.25 ;  /* 0x3e80000015154820 */ /* 0x000fe20000400000 */
[----:B------:R-:W0:Y:S02]  /*0400*/  MUFU.RCP R20, R6 ;  /* 0x0000000600147308 */ /* 0x000e240000001000 */
[----:B------:R-:W-:Y:S01]  /*0410*/  @!P0 FMUL R26, R26, 16777216 ;  /* 0x4b8000001a1a8820 */ /* 0x000fe20000400000 */
[----:B------:R-:W-:Y:S01]  /*0420*/  @!P2 FMUL R21, R21, 16777216 ;  /* 0x4b8000001515a820 */ /* 0x000fe20000400000 */
[----:B------:R-:W-:-:S04]  /*0430*/  @P1 FMUL R25, R25, 0.25 ;  /* 0x3e80000019191820 */ /* 0x000fc80000400000 */
[----:B------:R-:W-:Y:S01]  /*0440*/  @!P6 FMUL R25, R25, 16777216 ;  /* 0x4b8000001919e820 */ /* 0x000fe20000400000 */
[----:B------:R-:W1:Y:S01]  /*0450*/  MUFU.RCP R7, R26 ;  /* 0x0000001a00077308 */ /* 0x000e620000001000 */
[----:B------:R-:W-:Y:S01]  /*0460*/  @!P5 FMUL R3, R3, 16777216 ;  /* 0x4b8000000303d820 */ /* 0x000fe20000400000 */
[----:B------:R-:W-:-:S06]  /*0470*/  FSEL R28, R2, 1, P3 ;  /* 0x3f800000021c7808 */ /* 0x000fcc0001800000 */
[----:B------:R-:W2:Y:S01]  /*0480*/  MUFU.RCP R21, R21 ;  /* 0x0000001500157308 */ /* 0x000ea20000001000 */
[----:B------:R-:W-:-:S07]  /*0490*/  FSEL R24, R2, 1, P4 ;  /* 0x3f80000002187808 */ /* 0x000fce0002000000 */
[----:B------:R-:W4:Y:S01]  /*04a0*/  MUFU.RCP R6, R25 ;  /* 0x0000001900067308 */ /* 0x000f220000001000 */
[----:B------:R-:W-:Y:S01]  /*04b0*/  FSEL R27, R2, 1, P1 ;  /* 0x3f800000021b7808 */ /* 0x000fe20000800000 */
[----:B0-----:R-:W-:Y:S01]  /*04c0*/  FMUL R20, R20, R3 ;  /* 0x0000000314147220 */ /* 0x001fe20000400000 */
[----:B------:R-:W-:Y:S01]  /*04d0*/  @!P0 FMUL R28, R28, 16777216 ;  /* 0x4b8000001c1c8820 */ /* 0x000fe20000400000 */
[----:B------:R-:W0:Y:S01]  /*04e0*/  LDC.64 R2, c[0x0][0x210] ;  /* 0x00008400ff027b82 */ /* 0x000e220000000a00 */
[----:B------:R-:W-:Y:S01]  /*04f0*/  @!P2 FMUL R24, R24, 16777216 ;  /* 0x4b8000001818a820 */ /* 0x000fe20000400000 */
[----:B------:R-:W-:Y:S01]  /*0500*/  @!P6 FMUL R27, R27, 16777216 ;  /* 0x4b8000001b1be820 */ /* 0x000fe20000400000 */
[----:B-1----:R-:W-:Y:S01]  /*0510*/  FMUL R7, R7, R28 ;  /* 0x0000001c07077220 */ /* 0x002fe20000400000 */
[----:B------:R-:W-:Y:S01]  /*0520*/  FADD R29, R12, -R16 ;  /* 0x800000100c1d7221 */ /* 0x000fe20000000000 */
[----:B-----5:R-:W-:Y:S01]  /*0530*/  FADD R14, R14, -R18 ;  /* 0x800000120e0e7221 */ /* 0x020fe20000000000 */
[----:B--2---:R-:W-:Y:S01]  /*0540*/  FMUL R21, R21, R24 ;  /* 0x0000001815157220 */ /* 0x004fe20000400000 */
[----:B------:R-:W-:Y:S01]  /*0550*/  FADD R12, R13, -R17 ;  /* 0x800000110d0c7221 */ /* 0x000fe20000000000 */
[----:B------:R-:W-:Y:S01]  /*0560*/  FADD R15, R15, -R19 ;  /* 0x800000130f0f7221 */ /* 0x000fe20000000000 */
[----:B------:R-:W-:Y:S01]  /*0570*/  FMUL R29, R20, R29 ;  /* 0x0000001d141d7220 */ /* 0x000fe20000400000 */
[----:B------:R-:W-:Y:S01]  /*0580*/  FMUL R7, R7, R14 ;  /* 0x0000000e07077220 */ /* 0x000fe20000400000 */
[----:B----4-:R-:W-:Y:S01]  /*0590*/  FMUL R6, R6, R27 ;  /* 0x0000001b06067220 */ /* 0x010fe20000400000 */
[----:B------:R-:W-:Y:S01]  /*05a0*/  FMUL R12, R21, R12 ;  /* 0x0000000c150c7220 */ /* 0x000fe20000400000 */
[----:B---3--:R-:W-:Y:S01]  /*05b0*/  FFMA R4, R22, R29, R4 ;  /* 0x0000001d16047223 */ /* 0x008fe20000000004 */
[----:B------:R-:W-:Y:S01]  /*05c0*/  FFMA R7, R10, R7, R8 ;  /* 0x000000070a077223 */ /* 0x000fe20000000008 */
[----:B------:R-:W-:Y:S01]  /*05d0*/  FMUL R6, R6, R15 ;  /* 0x0000000f06067220 */ /* 0x000fe20000400000 */
[----:B------:R-:W-:-:S03]  /*05e0*/  FFMA R5, R23, R12, R5 ;  /* 0x0000000c17057223 */ /* 0x000fc60000000005 */
[----:B------:R-:W-:Y:S01]  /*05f0*/  FFMA R6, R11, R6, R9 ;  /* 0x000000060b067223 */ /* 0x000fe20000000009 */
[C---:B------:R-:W-:Y:S01]  /*0600*/  FSETP.GEU.AND P0, PT, R4.reuse, -R7, PT ;  /* 0x800000070400720b */ /* 0x040fe20003f0e000 */
[----:B------:R-:W-:Y:S02]  /*0610*/  FADD R4, R4, R7 ;  /* 0x0000000704047221 */ /* 0x000fe40000000000 */
[C---:B------:R-:W-:Y:S01]  /*0620*/  FADD R7, R5.reuse, R6 ;  /* 0x0000000605077221 */ /* 0x040fe20000000000 */
[----:B------:R-:W-:Y:S01]  /*0630*/  FSETP.GEU.AND P1, PT, R5, -R6, PT ;  /* 0x800000060500720b */ /* 0x000fe20003f2e000 */
[----:B0-----:R-:W-:Y:S01]  /*0640*/  IMAD.WIDE R2, R0, 0x4, R2 ;  /* 0x0000000400027825 */ /* 0x001fe200078e0202 */
[----:B------:R-:W-:Y:S02]  /*0650*/  FSEL R4, R4, RZ, P0 ;  /* 0x000000ff04047208 */ /* 0x000fe40000000000 */
[----:B------:R-:W-:-:S05]  /*0660*/  FSEL R5, R7, RZ, P1 ;  /* 0x000000ff07057208 */ /* 0x000fca0000800000 */
[----:B------:R-:W-:Y:S01]  /*0670*/  STG.E.64 desc[UR4][R2.64], R4 ;  /* 0x0000000402007986 */ /* 0x000fe2000c101b04 */
[----:B------:R-:W-:Y:S05]  /*0680*/  EXIT ;  /* 0x000000000000794d */ /* 0x000fea0003800000 */
.L_x_0:
[----:B------:R-:W-:-:S00]  /*0690*/  BRA `(.L_x_0) ;  /* 0xfffffffc00fc7947 */ /* 0x000fc0000383ffff */
[----:B------:R-:W-:-:S00]  /*06a0*/  NOP ;  /* 0x0000000000007918 */ /* 0x000fc00000000000 */
        /* <DEDUP_REMOVED lines=13> */
.L_x_1:


//--------------------- .nv.global.init           --------------------------
	.section	.nv.global.init,"aw",@progbits
.nv.global.init:
	.type		_$_str,@object
	.size		_$_str,(_$_str_$_2 - _$_str)
_$_str:
        /*0000*/ 	.byte	0x5f, 0x5f, 0x43, 0x55, 0x44, 0x41, 0x5f, 0x46, 0x54, 0x5a, 0x00
	.type		_$_str_$_2,@object
	.size		_$_str_$_2,(.L_1 - _$_str_$_2)
_$_str_$_2:
        /*000b*/ 	.byte	0x5f, 0x5f, 0x43, 0x55, 0x44, 0x41, 0x5f, 0x50, 0x52, 0x45, 0x43, 0x5f, 0x53, 0x51, 0x52, 0x54
        /*001b*/ 	.byte	0x00
.L_1:


//--------------------- .nv.constant0.triton_poi_fused__native_batch_norm_legit_no_training_add_relu_24 --------------------------
	.section	.nv.constant0.triton_poi_fused__native_batch_norm_legit_no_training_add_relu_24,"a",@progbits
	.sectionflags	@""
	.align	4
.nv.constant0.triton_poi_fused__native_batch_norm_legit_no_training_add_relu_24:
	.zero		620
